	.headerflags	@"EF_CUDA_TEXMODE_UNIFIED EF_CUDA_64BIT_ADDRESS EF_CUDA_ACCELERATORS EF_CUDA_SM90 EF_CUDA_VIRTUAL_SM(EF_CUDA_SM90)"
	.elftype	@"ET_EXEC"


//--------------------- .nv.info                  --------------------------
	.section	.nv.info,"",@"SHT_CUDA_INFO"
	.align	4


	//----- nvinfo : EIATTR_REGCOUNT
	.align		4
        /*0000*/ 	.byte	0x04, 0x2f
        /*0002*/ 	.short	(.L_3 - .L_2)
	.align		4
.L_2:
        /*0004*/ 	.word	index@(triton_poi_fused__native_batch_norm_legit_no_training_hardtanh_25)
        /*0008*/ 	.word	0x0000001e


	//----- nvinfo : EIATTR_MIN_STACK_SIZE
	.align		4
.L_3:
        /*000c*/ 	.byte	0x04, 0x12
        /*000e*/ 	.short	(.L_5 - .L_4)
	.align		4
.L_4:
        /*0010*/ 	.word	index@(triton_poi_fused__native_batch_norm_legit_no_training_hardtanh_25)
        /*0014*/ 	.word	0x00000000


	//----- nvinfo : EIATTR_FRAME_SIZE
	.align		4
.L_5:
        /*0018*/ 	.byte	0x04, 0x11
        /*001a*/ 	.short	(.L_7 - .L_6)
	.align		4
.L_6:
        /*001c*/ 	.word	index@(triton_poi_fused__native_batch_norm_legit_no_training_hardtanh_25)
        /*0020*/ 	.word	0x00000000


	//----- nvinfo : EIATTR_MIN_STACK_SIZE
	.align		4
.L_7:
        /*0024*/ 	.byte	0x04, 0x12
        /*0026*/ 	.short	(.L_9 - .L_8)
	.align		4
.L_8:
        /*0028*/ 	.word	index@(triton_poi_fused__native_batch_norm_legit_no_training_hardtanh_25)
        /*002c*/ 	.word	0x00000000
.L_9:


//--------------------- .nv.info.triton_poi_fused__native_batch_norm_legit_no_training_hardtanh_25 --------------------------
	.section	.nv.info.triton_poi_fused__native_batch_norm_legit_no_training_hardtanh_25,"",@"SHT_CUDA_INFO"
	.sectionflags	@""
	.align	4


	//----- nvinfo : EIATTR_CUDA_API_VERSION
	.align		4
        /*0000*/ 	.byte	0x04, 0x37
        /*0002*/ 	.short	(.L_11 - .L_10)
.L_10:
        /*0004*/ 	.word	0x0000007c


	//----- nvinfo : EIATTR_KPARAM_INFO
	.align		4
.L_11:
        /*0008*/ 	.byte	0x04, 0x17
        /*000a*/ 	.short	(.L_13 - .L_12)
.L_12:
        /*000c*/ 	.word	0x00000000
        /*0010*/ 	.short	0x0006
        /*0012*/ 	.short	0x0030
        /*0014*/ 	.byte	0x00, 0xf0, 0x11, 0x00


	//----- nvinfo : EIATTR_KPARAM_INFO
	.align		4
.L_13:
        /*0018*/ 	.byte	0x04, 0x17
        /*001a*/ 	.short	(.L_15 - .L_14)
.L_14:
        /*001c*/ 	.word	0x00000000
        /*0020*/ 	.short	0x0005
        /*0022*/ 	.short	0x0028
        /*0024*/ 	.byte	0x00, 0xf4, 0x21, 0x00


	//----- nvinfo : EIATTR_KPARAM_INFO
	.align		4
.L_15:
        /*0028*/ 	.byte	0x04, 0x17
        /*002a*/ 	.short	(.L_17 - .L_16)
.L_16:
        /*002c*/ 	.word	0x00000000
        /*0030*/ 	.short	0x0004
        /*0032*/ 	.short	0x0020
        /*0034*/ 	.byte	0x00, 0xf4, 0x21, 0x00


	//----- nvinfo : EIATTR_KPARAM_INFO
	.align		4
.L_17:
        /*0038*/ 	.byte	0x04, 0x17
        /*003a*/ 	.short	(.L_19 - .L_18)
.L_18:
        /*003c*/ 	.word	0x00000000
        /*0040*/ 	.short	0x0003
        /*0042*/ 	.short	0x0018
        /*0044*/ 	.byte	0x00, 0xf4, 0x21, 0x00


	//----- nvinfo : EIATTR_KPARAM_INFO
	.align		4
.L_19:
        /*0048*/ 	.byte	0x04, 0x17
        /*004a*/ 	.short	(.L_21 - .L_20)
.L_20:
        /*004c*/ 	.word	0x00000000
        /*0050*/ 	.short	0x0002
        /*0052*/ 	.short	0x0010
        /*0054*/ 	.byte	0x00, 0xf4, 0x21, 0x00


	//----- nvinfo : EIATTR_KPARAM_INFO
	.align		4
.L_21:
        /*0058*/ 	.byte	0x04, 0x17
        /*005a*/ 	.short	(.L_23 - .L_22)
.L_22:
        /*005c*/ 	.word	0x00000000
        /*0060*/ 	.short	0x0001
        /*0062*/ 	.short	0x0008
        /*0064*/ 	.byte	0x00, 0xf4, 0x21, 0x00


	//----- nvinfo : EIATTR_KPARAM_INFO
	.align		4
.L_23:
        /*0068*/ 	.byte	0x04, 0x17
        /*006a*/ 	.short	(.L_25 - .L_24)
.L_24:
        /*006c*/ 	.word	0x00000000
        /*0070*/ 	.short	0x0000
        /*0072*/ 	.short	0x0000
        /*0074*/ 	.byte	0x00, 0xf4, 0x21, 0x00


	//----- nvinfo : EIATTR_SPARSE_MMA_MASK
	.align		4
.L_25:
        /*0078*/ 	.byte	0x03, 0x50
        /*007a*/ 	.short	0x0000


	//----- nvinfo : EIATTR_MAXREG_COUNT
	.align		4
        /*007c*/ 	.byte	0x03, 0x1b
        /*007e*/ 	.short	0x00ff


	//----- nvinfo : EIATTR_EXIT_INSTR_OFFSETS
	.align		4
        /*0080*/ 	.byte	0x04, 0x1c
        /*0082*/ 	.short	(.L_27 - .L_26)


	//   ....[0]....
.L_26:
        /*0084*/ 	.word	0x00000860


	//----- nvinfo : EIATTR_REQNTID
	.align		4
.L_27:
        /*0088*/ 	.byte	0x04, 0x10
        /*008a*/ 	.short	(.L_29 - .L_28)
.L_28:
        /*008c*/ 	.word	0x00000080
        /*0090*/ 	.word	0x00000001
        /*0094*/ 	.word	0x00000001


	//----- nvinfo : EIATTR_CBANK_PARAM_SIZE
	.align		4
.L_29:
        /*0098*/ 	.byte	0x03, 0x19
        /*009a*/ 	.short	0x0034


	//----- nvinfo : EIATTR_PARAM_CBANK
	.align		4
        /*009c*/ 	.byte	0x04, 0x0a
        /*009e*/ 	.short	(.L_31 - .L_30)
	.align		4
.L_30:
        /*00a0*/ 	.word	index@(.nv.constant0.triton_poi_fused__native_batch_norm_legit_no_training_hardtanh_25)
        /*00a4*/ 	.short	0x0210
        /*00a6*/ 	.short	0x0034


	//----- nvinfo : EIATTR_SW_WAR
	.align		4
.L_31:
        /*00a8*/ 	.byte	0x04, 0x36
        /*00aa*/ 	.short	(.L_33 - .L_32)
.L_32:
        /*00ac*/ 	.word	0x00000008
.L_33:


//--------------------- .nv.callgraph             --------------------------
	.section	.nv.callgraph,"",@"SHT_CUDA_CALLGRAPH"
	.align	4
	.sectionentsize	8
	.align		4
        /*0000*/ 	.word	0x00000000
	.align		4
        /*0004*/ 	.word	0xffffffff
	.align		4
        /*0008*/ 	.word	0x00000000
	.align		4
        /*000c*/ 	.word	0xfffffffe
	.align		4
        /*0010*/ 	.word	0x00000000
	.align		4
        /*0014*/ 	.word	0xfffffffd
	.align		4
        /*0018*/ 	.word	0x00000000
	.align		4
        /*001c*/ 	.word	0xfffffffc


//--------------------- .nv.constant4             --------------------------
	.section	.nv.constant4,"a",@progbits
	.align	8
	.align		8
.nv.constant4:
        /*0000*/ 	.dword	_$_str
	.align		8
        /*0008*/ 	.dword	_$_str_$_2


//--------------------- .text.triton_poi_fused__native_batch_norm_legit_no_training_hardtanh_25 --------------------------
	.section	.text.triton_poi_fused__native_batch_norm_legit_no_training_hardtanh_25,"ax",@progbits
	.align	128
        .global         triton_poi_fused__native_batch_norm_legit_no_training_hardtanh_25
        .type           triton_poi_fused__native_batch_norm_legit_no_training_hardtanh_25,@function
        .size           triton_poi_fused__native_batch_norm_legit_no_training_hardtanh_25,(.L_x_1 - triton_poi_fused__native_batch_norm_legit_no_training_hardtanh_25)
        .other          triton_poi_fused__native_batch_norm_legit_no_training_hardtanh_25,@"STO_CUDA_ENTRY STV_DEFAULT"
triton_poi_fused__native_batch_norm_legit_no_training_hardtanh_25:
.text.triton_poi_fused__native_batch_norm_legit_no_training_hardtanh_25:
[----:B------:R-:W-:Y:S01]  /*0000*/  LDC R1, c[0x0][0x28] ;  /* 0x00000a00ff017b82 */ /* 0x000fe20000000800 */
[----:B------:R-:W1:Y:S01]  /*0010*/  S2R R0, SR_TID.X ;  /* 0x0000000000007919 */ /* 0x000e620000002100 */
[----:B------:R-:W-:-:S06]  /*0020*/  ULDC.64 UR4, c[0x0][0x208] ;  /* 0x0000820000047ab9 */ /* 0x000fcc0000000a00 */
[----:B------:R-:W2:Y:S01]  /*0030*/  LDC.64 R16, c[0x0][0x218] ;  /* 0x00008600ff107b82 */ /* 0x000ea20000000a00 */
[----:B------:R-:W3:Y:S07]  /*0040*/  S2R R5, SR_CTAID.X ;  /* 0x0000000000057919 */ /* 0x000eee0000002500 */
[----:B------:R-:W4:Y:S08]  /*0050*/  LDC.64 R14, c[0x0][0x210] ;  /* 0x00008400ff0e7b82 */ /* 0x000f300000000a00 */
[----:B------:R-:W5:Y:S01]  /*0060*/  LDC.64 R12, c[0x0][0x230] ;  /* 0x00008c00ff0c7b82 */ /* 0x000f620000000a00 */
[----:B-1----:R-:W-:Y:S01]  /*0070*/  IMAD.SHL.U32 R0, R0, 0x4, RZ ;  /* 0x0000000400007824 */ /* 0x002fe200078e00ff */
[----:B---3--:R-:W-:-:S04]  /*0080*/  SHF.R.S32.HI R3, RZ, 0x15, R5 ;  /* 0x00000015ff037819 */ /* 0x008fc80000011405 */
[----:B------:R-:W-:Y:S02]  /*0090*/  LOP3.LUT R0, R0, 0x1fc, RZ, 0xc0, !PT ;  /* 0x000001fc00007812 */ /* 0x000fe400078ec0ff */
[----:B------:R-:W-:-:S03]  /*00a0*/  SGXT R3, R3, 0x1 ;  /* 0x000000010303781a */ /* 0x000fc60000000200 */
[----:B------:R-:W-:-:S05]  /*00b0*/  IMAD R20, R5, 0x400, R0 ;  /* 0x0000040005147824 */ /* 0x000fca00078e0200 */
[----:B------:R-:W-:Y:S02]  /*00c0*/  LEA.HI R0, R3, R20, RZ, 0x8 ;  /* 0x0000001403007211 */ /* 0x000fe400078f40ff */
[----:B------:R-:W1:Y:S02]  /*00d0*/  LDC.64 R2, c[0x0][0x220] ;  /* 0x00008800ff027b82 */ /* 0x000e640000000a00 */
[----:B------:R-:W-:Y:S01]  /*00e0*/  SHF.R.S32.HI R23, RZ, 0x8, R0 ;  /* 0x00000008ff177819 */ /* 0x000fe20000011400 */
[----:B------:R-:W-:-:S04]  /*00f0*/  VIADD R0, R0, 0x200 ;  /* 0x0000020000007836 */ /* 0x000fc80000000000 */
[----:B------:R-:W-:Y:S01]  /*0100*/  IMAD.HI R4, R23, 0x2aaaaaab, RZ ;  /* 0x2aaaaaab17047827 */ /* 0x000fe200078e02ff */
[----:B------:R-:W-:-:S04]  /*0110*/  SHF.R.S32.HI R0, RZ, 0x8, R0 ;  /* 0x00000008ff007819 */ /* 0x000fc80000011400 */
[----:B------:R-:W-:Y:S01]  /*0120*/  SHF.R.U32.HI R5, RZ, 0x1f, R4 ;  /* 0x0000001fff057819 */ /* 0x000fe20000011604 */
[----:B------:R-:W-:-:S03]  /*0130*/  IMAD.HI R6, R0, 0x2aaaaaab, RZ ;  /* 0x2aaaaaab00067827 */ /* 0x000fc600078e02ff */
[----:B------:R-:W-:Y:S02]  /*0140*/  LEA.HI R4, R4, R5, RZ, 0x1c ;  /* 0x0000000504047211 */ /* 0x000fe400078fe0ff */
[----:B------:R-:W-:-:S03]  /*0150*/  SHF.R.U32.HI R5, RZ, 0x1f, R6 ;  /* 0x0000001fff057819 */ /* 0x000fc60000011606 */
[----:B------:R-:W-:Y:S01]  /*0160*/  IMAD R23, R4, -0x60, R23 ;  /* 0xffffffa004177824 */ /* 0x000fe200078e0217 */
[----:B------:R-:W-:-:S03]  /*0170*/  LEA.HI R5, R6, R5, RZ, 0x1c ;  /* 0x0000000506057211 */ /* 0x000fc600078fe0ff */
[----:B-1----:R-:W-:-:S04]  /*0180*/  IMAD.WIDE R8, R23, 0x4, R2 ;  /* 0x0000000417087825 */ /* 0x002fc800078e0202 */
[----:B------:R-:W-:Y:S02]  /*0190*/  IMAD R19, R5, -0x60, R0 ;  /* 0xffffffa005137824 */ /* 0x000fe400078e0200 */
[----:B------:R-:W3:Y:S02]  /*01a0*/  LDG.E.EL R0, desc[UR4][R8.64] ;  /* 0x0000000408007981 */ /* 0x000ee4000c2e1900 */
[----:B------:R-:W-:Y:S02]  /*01b0*/  IMAD.WIDE R10, R19, 0x4, R2 ;  /* 0x00000004130a7825 */ /* 0x000fe400078e0202 */
[----:B------:R-:W1:Y:S03]  /*01c0*/  LDC.64 R2, c[0x0][0x228] ;  /* 0x00008a00ff027b82 */ /* 0x000e660000000a00 */
[----:B------:R-:W3:Y:S01]  /*01d0*/  LDG.E.EL R18, desc[UR4][R10.64] ;  /* 0x000000040a127981 */ /* 0x000ee2000c2e1900 */
[----:B--2---:R-:W-:-:S04]  /*01e0*/  IMAD.WIDE R26, R23, 0x4, R16 ;  /* 0x00000004171a7825 */ /* 0x004fc800078e0210 */
[----:B----4-:R-:W-:Y:S01]  /*01f0*/  IMAD.WIDE R14, R20, 0x4, R14 ;  /* 0x00000004140e7825 */ /* 0x010fe200078e020e */
[----:B------:R-:W2:Y:S04]  /*0200*/  LDG.E.EL R21, desc[UR4][R26.64] ;  /* 0x000000041a157981 */ /* 0x000ea8000c2e1900 */
[----:B------:R-:W2:Y:S01]  /*0210*/  LDG.E.128 R4, desc[UR4][R14.64] ;  /* 0x000000040e047981 */ /* 0x000ea2000c1e1d00 */
[----:B------:R-:W-:-:S03]  /*0220*/  IMAD.WIDE R16, R19, 0x4, R16 ;  /* 0x0000000413107825 */ /* 0x000fc600078e0210 */
[----:B------:R-:W4:Y:S04]  /*0230*/  LDG.E.128 R8, desc[UR4][R14.64+0x800] ;  /* 0x000800040e087981 */ /* 0x000f28000c1e1d00 */
[----:B------:R-:W4:Y:S01]  /*0240*/  LDG.E.EL R16, desc[UR4][R16.64] ;  /* 0x0000000410107981 */ /* 0x000f22000c2e1900 */
[----:B01----:R-:W-:-:S04]  /*0250*/  IMAD.WIDE R24, R23, 0x4, R2 ;  /* 0x0000000417187825 */ /* 0x003fc800078e0202 */
[----:B-----5:R-:W-:Y:S02]  /*0260*/  IMAD.WIDE R22, R23, 0x4, R12 ;  /* 0x0000000417167825 */ /* 0x020fe400078e020c */
[----:B------:R-:W5:Y:S04]  /*0270*/  LDG.E.EL R24, desc[UR4][R24.64] ;  /* 0x0000000418187981 */ /* 0x000f68000c2e1900 */
[----:B------:R-:W5:Y:S01]  /*0280*/  LDG.E.EL R23, desc[UR4][R22.64] ;  /* 0x0000000416177981 */ /* 0x000f62000c2e1900 */
[----:B------:R-:W-:-:S04]  /*0290*/  IMAD.WIDE R2, R19, 0x4, R2 ;  /* 0x0000000413027825 */ /* 0x000fc800078e0202 */
[----:B------:R-:W-:Y:S02]  /*02a0*/  IMAD.WIDE R12, R19, 0x4, R12 ;  /* 0x00000004130c7825 */ /* 0x000fe400078e020c */
[----:B------:R-:W4:Y:S04]  /*02b0*/  LDG.E.EL R2, desc[UR4][R2.64] ;  /* 0x0000000402027981 */ /* 0x000f28000c2e1900 */
[----:B------:R0:W4:Y:S02]  /*02c0*/  LDG.E.EL R13, desc[UR4][R12.64] ;  /* 0x000000040c0d7981 */ /* 0x000124000c2e1900 */
[----:B0-----:R-:W-:Y:S02]  /*02d0*/  IMAD.MOV.U32 R12, RZ, RZ, 0x3e800000 ;  /* 0x3e800000ff0c7424 */ /* 0x001fe400078e00ff */
[----:B---3--:R-:W-:-:S04]  /*02e0*/  FADD R0, R0, 9.9999997473787516356e-06 ;  /* 0x3727c5ac00007421 */ /* 0x008fc80000000000 */
[----:B------:R-:W0:Y:S01]  /*02f0*/  MUFU.SQRT R19, R0 ;  /* 0x0000000000137308 */ /* 0x000e220000002000 */
[----:B------:R-:W-:-:S07]  /*0300*/  FADD R18, R18, 9.9999997473787516356e-06 ;  /* 0x3727c5ac12127421 */ /* 0x000fce0000000000 */
[----:B------:R-:W1:Y:S01]  /*0310*/  MUFU.SQRT R25, R18 ;  /* 0x0000001200197308 */ /* 0x000e620000002000 */
[C---:B0-----:R-:W-:Y:S02]  /*0320*/  FSETP.GT.AND P0, PT, R19.reuse, 8.50705917302346158658e+37, PT ;  /* 0x7e8000001300780b */ /* 0x041fe40003f04000 */
[----:B------:R-:W-:Y:S02]  /*0330*/  FSETP.GEU.AND P2, PT, R19, 1.175494350822287508e-38, PT ;  /* 0x008000001300780b */ /* 0x000fe40003f4e000 */
[C---:B-1----:R-:W-:Y:S02]  /*0340*/  FSETP.GT.AND P1, PT, R25.reuse, 8.50705917302346158658e+37, PT ;  /* 0x7e8000001900780b */ /* 0x042fe40003f24000 */
[----:B------:R-:W-:-:S07]  /*0350*/  FSETP.GEU.AND P3, PT, R25, 1.175494350822287508e-38, PT ;  /* 0x008000001900780b */ /* 0x000fce0003f6e000 */
[----:B------:R-:W-:-:S04]  /*0360*/  @P0 FMUL R19, R19, 0.25 ;  /* 0x3e80000013130820 */ /* 0x000fc80000400000 */
[----:B------:R-:W-:Y:S01]  /*0370*/  @!P2 FMUL R19, R19, 16777216 ;  /* 0x4b8000001313a820 */ /* 0x000fe20000400000 */
[----:B------:R-:W-:-:S05]  /*0380*/  @P1 FMUL R25, R25, 0.25 ;  /* 0x3e80000019191820 */ /* 0x000fca0000400000 */
[----:B------:R-:W0:Y:S01]  /*0390*/  MUFU.RCP R19, R19 ;  /* 0x0000001300137308 */ /* 0x000e220000001000 */
[----:B------:R-:W-:Y:S01]  /*03a0*/  @!P3 FMUL R25, R25, 16777216 ;  /* 0x4b8000001919b820 */ /* 0x000fe20000400000 */
[----:B------:R-:W-:-:S06]  /*03b0*/  FSEL R0, R12, 1, P0 ;  /* 0x3f8000000c007808 */ /* 0x000fcc0000000000 */
[----:B------:R-:W1:Y:S01]  /*03c0*/  MUFU.RCP R25, R25 ;  /* 0x0000001900197308 */ /* 0x000e620000001000 */
[----:B------:R-:W-:Y:S01]  /*03d0*/  FSEL R12, R12, 1, P1 ;  /* 0x3f8000000c0c7808 */ /* 0x000fe20000800000 */
[----:B------:R-:W-:Y:S01]  /*03e0*/  @!P2 FMUL R0, R0, 16777216 ;  /* 0x4b8000000000a820 */ /* 0x000fe20000400000 */
[--C-:B--2---:R-:W-:Y:S01]  /*03f0*/  FADD R14, R7, -R21.reuse ;  /* 0x80000015070e7221 */ /* 0x104fe20000000000 */
[--C-:B------:R-:W-:Y:S02]  /*0400*/  FADD R6, R6, -R21.reuse ;  /* 0x8000001506067221 */ /* 0x100fe40000000000 */
[----:B------:R-:W-:Y:S01]  /*0410*/  @!P3 FMUL R12, R12, 16777216 ;  /* 0x4b8000000c0cb820 */ /* 0x000fe20000400000 */
[----:B0-----:R-:W-:Y:S01]  /*0420*/  FMUL R3, R19, R0 ;  /* 0x0000000013037220 */ /* 0x001fe20000400000 */
[----:B------:R-:W-:-:S03]  /*0430*/  FADD R4, R4, -R21 ;  /* 0x8000001504047221 */ /* 0x000fc60000000000 */
[C---:B------:R-:W-:Y:S01]  /*0440*/  FMUL R14, R3.reuse, R14 ;  /* 0x0000000e030e7220 */ /* 0x040fe20000400000 */
[----:B------:R-:W-:Y:S01]  /*0450*/  FMUL R6, R3, R6 ;  /* 0x0000000603067220 */ /* 0x000fe20000400000 */
[----:B-1----:R-:W-:Y:S01]  /*0460*/  FMUL R0, R25, R12 ;  /* 0x0000000c19007220 */ /* 0x002fe20000400000 */
[----:B------:R-:W-:Y:S01]  /*0470*/  FADD R12, R5, -R21 ;  /* 0x80000015050c7221 */ /* 0x000fe20000000000 */
[C-C-:B-----5:R-:W-:Y:S01]  /*0480*/  FFMA R14, R24.reuse, R14, R23.reuse ;  /* 0x0000000e180e7223 */ /* 0x160fe20000000017 */
[C---:B------:R-:W-:Y:S01]  /*0490*/  FMUL R4, R3.reuse, R4 ;  /* 0x0000000403047220 */ /* 0x040fe20000400000 */
[--C-:B------:R-:W-:Y:S01]  /*04a0*/  FFMA R6, R24, R6, R23.reuse ;  /* 0x0000000618067223 */ /* 0x100fe20000000017 */
[----:B------:R-:W-:Y:S01]  /*04b0*/  FMUL R12, R3, R12 ;  /* 0x0000000c030c7220 */ /* 0x000fe20000400000 */
[--C-:B----4-:R-:W-:Y:S01]  /*04c0*/  FADD R3, R8, -R16.reuse ;  /* 0x8000001008037221 */ /* 0x110fe20000000000 */
[--C-:B------:R-:W-:Y:S01]  /*04d0*/  FADD R9, R9, -R16.reuse ;  /* 0x8000001009097221 */ /* 0x100fe20000000000 */
[--C-:B------:R-:W-:Y:S01]  /*04e0*/  FADD R7, R10, -R16.reuse ;  /* 0x800000100a077221 */ /* 0x100fe20000000000 */
[----:B------:R-:W-:Y:S01]  /*04f0*/  FADD R11, R11, -R16 ;  /* 0x800000100b0b7221 */ /* 0x000fe20000000000 */
[----:B------:R-:W-:Y:S01]  /*0500*/  FSETP.GTU.AND P3, PT, R14, RZ, PT ;  /* 0x000000ff0e00720b */ /* 0x000fe20003f6c000 */
[C---:B------:R-:W-:Y:S01]  /*0510*/  FMUL R3, R0.reuse, R3 ;  /* 0x0000000300037220 */ /* 0x040fe20000400000 */
[C---:B------:R-:W-:Y:S01]  /*0520*/  FMUL R10, R0.reuse, R9 ;  /* 0x00000009000a7220 */ /* 0x040fe20000400000 */
[----:B------:R-:W-:Y:S01]  /*0530*/  FMUL R8, R0, R7 ;  /* 0x0000000700087220 */ /* 0x000fe20000400000 */
[----:B------:R-:W-:Y:S01]  /*0540*/  FFMA R5, R24, R12, R23 ;  /* 0x0000000c18057223 */ /* 0x000fe20000000017 */
[----:B------:R-:W-:Y:S01]  /*0550*/  FMUL R0, R0, R11 ;  /* 0x0000000b00007220 */ /* 0x000fe20000400000 */
[----:B------:R-:W-:-:S02]  /*0560*/  FSETP.GTU.AND P5, PT, R6, RZ, PT ;  /* 0x000000ff0600720b */ /* 0x000fc40003fac000 */
[----:B------:R-:W-:Y:S01]  /*0570*/  FSEL R7, R14, RZ, P3 ;  /* 0x000000ff0e077208 */ /* 0x000fe20001800000 */
[----:B------:R-:W-:Y:S01]  /*0580*/  FFMA R4, R24, R4, R23 ;  /* 0x0000000418047223 */ /* 0x000fe20000000017 */
[--C-:B------:R-:W-:Y:S01]  /*0590*/  FFMA R0, R2, R0, R13.reuse ;  /* 0x0000000002007223 */ /* 0x100fe2000000000d */
[----:B------:R-:W-:Y:S02]  /*05a0*/  FSEL R6, R6, RZ, P5 ;  /* 0x000000ff06067208 */ /* 0x000fe40002800000 */
[----:B------:R-:W-:Y:S02]  /*05b0*/  FSETP.GTU.AND P0, PT, R5, RZ, PT ;  /* 0x000000ff0500720b */ /* 0x000fe40003f0c000 */
[----:B------:R-:W-:Y:S01]  /*05c0*/  FSETP.GEU.AND P5, PT, R7, 6, PT ;  /* 0x40c000000700780b */ /* 0x000fe20003fae000 */
[C-C-:B------:R-:W-:Y:S01]  /*05d0*/  FFMA R12, R2.reuse, R3, R13.reuse ;  /* 0x00000003020c7223 */ /* 0x140fe2000000000d */
[----:B------:R-:W-:Y:S01]  /*05e0*/  FFMA R10, R2, R10, R13 ;  /* 0x0000000a020a7223 */ /* 0x000fe2000000000d */
[----:B------:R-:W-:-:S02]  /*05f0*/  FSETP.GTU.AND P4, PT, R4, RZ, PT ;  /* 0x000000ff0400720b */ /* 0x000fc40003f8c000 */
[----:B------:R-:W-:Y:S02]  /*0600*/  FSETP.GTU.AND P1, PT, R0, RZ, PT ;  /* 0x000000ff0000720b */ /* 0x000fe40003f2c000 */
[----:B------:R-:W-:Y:S01]  /*0610*/  FSEL R5, R5, RZ, P0 ;  /* 0x000000ff05057208 */ /* 0x000fe20000000000 */
[----:B------:R-:W-:Y:S01]  /*0620*/  FFMA R15, R2, R8, R13 ;  /* 0x00000008020f7223 */ /* 0x000fe2000000000d */
[----:B------:R-:W-:Y:S01]  /*0630*/  FSETP.GEU.AND P0, PT, R6, 6, PT ;  /* 0x40c000000600780b */ /* 0x000fe20003f0e000 */
[----:B------:R-:W0:Y:S01]  /*0640*/  LDC.64 R2, c[0x0][0x238] ;  /* 0x00008e00ff027b82 */ /* 0x000e220000000a00 */
[----:B------:R-:W-:Y:S02]  /*0650*/  FSEL R4, R4, RZ, P4 ;  /* 0x000000ff04047208 */ /* 0x000fe40002000000 */
[----:B------:R-:W-:Y:S02]  /*0660*/  FSEL R11, R0, RZ, P1 ;  /* 0x000000ff000b7208 */ /* 0x000fe40000800000 */
[----:B------:R-:W-:-:S02]  /*0670*/  FSETP.GTU.AND P2, PT, R10, RZ, PT ;  /* 0x000000ff0a00720b */ /* 0x000fc40003f4c000 */
[----:B------:R-:W-:Y:S02]  /*0680*/  FSETP.GTU.AND P3, PT, R12, RZ, PT ;  /* 0x000000ff0c00720b */ /* 0x000fe40003f6c000 */
[----:B------:R-:W-:Y:S02]  /*0690*/  FSETP.NAN.AND P4, PT, R7, R7, PT ;  /* 0x000000070700720b */ /* 0x000fe40003f88000 */
[----:B------:R-:W-:Y:S02]  /*06a0*/  FSETP.GEU.AND P1, PT, R5, 6, PT ;  /* 0x40c000000500780b */ /* 0x000fe40003f2e000 */
[----:B------:R-:W-:Y:S02]  /*06b0*/  FSETP.GTU.AND P6, PT, R15, RZ, PT ;  /* 0x000000ff0f00720b */ /* 0x000fe40003fcc000 */
[----:B------:R-:W-:Y:S02]  /*06c0*/  FSEL R9, R10, RZ, P2 ;  /* 0x000000ff0a097208 */ /* 0x000fe40001000000 */
[----:B------:R-:W-:-:S02]  /*06d0*/  FSEL R8, R12, RZ, P3 ;  /* 0x000000ff0c087208 */ /* 0x000fc40001800000 */
[----:B------:R-:W-:Y:S02]  /*06e0*/  @P5 SEL R7, R7, 0x40c00000, P4 ;  /* 0x40c0000007075807 */ /* 0x000fe40002000000 */
[----:B------:R-:W-:Y:S02]  /*06f0*/  FSETP.NAN.AND P2, PT, R6, R6, PT ;  /* 0x000000060600720b */ /* 0x000fe40003f48000 */
[----:B------:R-:W-:Y:S02]  /*0700*/  FSETP.GEU.AND P3, PT, R4, 6, PT ;  /* 0x40c000000400780b */ /* 0x000fe40003f6e000 */
[----:B------:R-:W-:Y:S02]  /*0710*/  FSETP.GEU.AND P5, PT, R11, 6, PT ;  /* 0x40c000000b00780b */ /* 0x000fe40003fae000 */
[----:B------:R-:W-:Y:S02]  /*0720*/  FSEL R10, R15, RZ, P6 ;  /* 0x000000ff0f0a7208 */ /* 0x000fe40003000000 */
[----:B------:R-:W-:-:S02]  /*0730*/  FSETP.NAN.AND P6, PT, R5, R5, PT ;  /* 0x000000050500720b */ /* 0x000fc40003fc8000 */
[----:B------:R-:W-:Y:S02]  /*0740*/  @P0 SEL R6, R6, 0x40c00000, P2 ;  /* 0x40c0000006060807 */ /* 0x000fe40001000000 */
[----:B------:R-:W-:Y:S02]  /*0750*/  FSETP.GEU.AND P4, PT, R9, 6, PT ;  /* 0x40c000000900780b */ /* 0x000fe40003f8e000 */
[----:B------:R-:W-:Y:S02]  /*0760*/  FSETP.GEU.AND P2, PT, R8, 6, PT ;  /* 0x40c000000800780b */ /* 0x000fe40003f4e000 */
[----:B------:R-:W-:Y:S02]  /*0770*/  FSETP.GEU.AND P0, PT, R10, 6, PT ;  /* 0x40c000000a00780b */ /* 0x000fe40003f0e000 */
[----:B------:R-:W-:Y:S02]  /*0780*/  @P1 SEL R5, R5, 0x40c00000, P6 ;  /* 0x40c0000005051807 */ /* 0x000fe40003000000 */
[----:B------:R-:W-:-:S02]  /*0790*/  FSETP.NAN.AND P6, PT, R4, R4, PT ;  /* 0x000000040400720b */ /* 0x000fc40003fc8000 */
[C---:B------:R-:W-:Y:S02]  /*07a0*/  FSETP.NAN.AND P1, PT, R11.reuse, R11, PT ;  /* 0x0000000b0b00720b */ /* 0x040fe40003f28000 */
[----:B------:R-:W-:Y:S02]  /*07b0*/  @P3 SEL R4, R4, 0x40c00000, P6 ;  /* 0x40c0000004043807 */ /* 0x000fe40003000000 */
[----:B------:R-:W-:Y:S02]  /*07c0*/  @P5 SEL R11, R11, 0x40c00000, P1 ;  /* 0x40c000000b0b5807 */ /* 0x000fe40000800000 */
[C---:B------:R-:W-:Y:S02]  /*07d0*/  FSETP.NAN.AND P6, PT, R9.reuse, R9, PT ;  /* 0x000000090900720b */ /* 0x040fe40003fc8000 */
[----:B------:R-:W-:Y:S02]  /*07e0*/  FSETP.NAN.AND P3, PT, R8, R8, PT ;  /* 0x000000080800720b */ /* 0x000fe40003f68000 */
[----:B------:R-:W-:Y:S01]  /*07f0*/  FSETP.NAN.AND P1, PT, R10, R10, PT ;  /* 0x0000000a0a00720b */ /* 0x000fe20003f28000 */
[----:B0-----:R-:W-:Y:S01]  /*0800*/  IMAD.WIDE R20, R20, 0x4, R2 ;  /* 0x0000000414147825 */ /* 0x001fe200078e0202 */
[----:B------:R-:W-:-:S02]  /*0810*/  @P4 SEL R9, R9, 0x40c00000, P6 ;  /* 0x40c0000009094807 */ /* 0x000fc40003000000 */
[----:B------:R-:W-:Y:S02]  /*0820*/  @P2 SEL R8, R8, 0x40c00000, P3 ;  /* 0x40c0000008082807 */ /* 0x000fe40001800000 */
[----:B------:R-:W-:Y:S01]  /*0830*/  @P0 SEL R10, R10, 0x40c00000, P1 ;  /* 0x40c000000a0a0807 */ /* 0x000fe20000800000 */
[----:B------:R-:W-:Y:S04]  /*0840*/  STG.E.128 desc[UR4][R20.64], R4 ;  /* 0x0000000414007986 */ /* 0x000fe8000c101d04 */
[----:B------:R-:W-:Y:S01]  /*0850*/  STG.E.128 desc[UR4][R20.64+0x800], R8 ;  /* 0x0008000814007986 */ /* 0x000fe2000c101d04 */
[----:B------:R-:W-:Y:S05]  /*0860*/  EXIT ;  /* 0x000000000000794d */ /* 0x000fea0003800000 */
.L_x_0:
[----:B------:R-:W-:-:S00]  /*0870*/  BRA `(.L_x_0) ;  /* 0xfffffffc00fc7947 */ /* 0x000fc0000383ffff */
[----:B------:R-:W-:-:S00]  /*0880*/  NOP ;  /* 0x0000000000007918 */ /* 0x000fc00000000000 */
[----:B------:R-:W-:-:S00]  /*0890*/  NOP ;  /* 0x0000000000007918 */ /* 0x000fc00000000000 */
[----:B------:R-:W-:-:S00]  /*08a0*/  NOP ;  /* 0x0000000000007918 */ /* 0x000fc00000000000 */
[----:B------:R-:W-:-:S00]  /*08b0*/  NOP ;  /* 0x0000000000007918 */ /* 0x000fc00000000000 */
[----:B------:R-:W-:-:S00]  /*08c0*/  NOP ;  /* 0x0000000000007918 */ /* 0x000fc00000000000 */
[----:B------:R-:W-:-:S00]  /*08d0*/  NOP ;  /* 0x0000000000007918 */ /* 0x000fc00000000000 */
[----:B------:R-:W-:-:S00]  /*08e0*/  NOP ;  /* 0x0000000000007918 */ /* 0x000fc00000000000 */
[----:B------:R-:W-:-:S00]  /*08f0*/  NOP ;  /* 0x0000000000007918 */ /* 0x000fc00000000000 */
.L_x_1:


//--------------------- .nv.global.init           --------------------------
	.section	.nv.global.init,"aw",@progbits
.nv.global.init:
	.type		_$_str,@object
	.size		_$_str,(_$_str_$_2 - _$_str)
_$_str:
        /*0000*/ 	.byte	0x5f, 0x5f, 0x43, 0x55, 0x44, 0x41, 0x5f, 0x46, 0x54, 0x5a, 0x00
	.type		_$_str_$_2,@object
	.size		_$_str_$_2,(.L_1 - _$_str_$_2)
_$_str_$_2:
        /*000b*/ 	.byte	0x5f, 0x5f, 0x43, 0x55, 0x44, 0x41, 0x5f, 0x50, 0x52, 0x45, 0x43, 0x5f, 0x53, 0x51, 0x52, 0x54
        /*001b*/ 	.byte	0x00
.L_1:


//--------------------- .nv.constant0.triton_poi_fused__native_batch_norm_legit_no_training_hardtanh_25 --------------------------
	.section	.nv.constant0.triton_poi_fused__native_batch_norm_legit_no_training_hardtanh_25,"a",@progbits
	.sectionflags	@""
	.align	4
.nv.constant0.triton_poi_fused__native_batch_norm_legit_no_training_hardtanh_25:
	.zero		580
